//
// Generated by NVIDIA NVVM Compiler
//
// Compiler Build ID: CL-36424714
// Cuda compilation tools, release 13.0, V13.0.88
// Based on NVVM 20.0.0
//

.version 9.0
.target sm_100
.address_size 64

	// .globl	_Z9addKernelPiS_S_

.visible .entry _Z9addKernelPiS_S_(
	.param .u64 .ptr .align 1 _Z9addKernelPiS_S__param_0,
	.param .u64 .ptr .align 1 _Z9addKernelPiS_S__param_1,
	.param .u64 .ptr .align 1 _Z9addKernelPiS_S__param_2
)
{
	.reg .b32 	%r<13>;
	.reg .b64 	%rd<11>;

	ld.param.u64 	%rd1, [_Z9addKernelPiS_S__param_0];
	ld.param.u64 	%rd2, [_Z9addKernelPiS_S__param_1];
	ld.param.u64 	%rd3, [_Z9addKernelPiS_S__param_2];
	cvta.to.global.u64 	%rd4, %rd1;
	cvta.to.global.u64 	%rd5, %rd3;
	cvta.to.global.u64 	%rd6, %rd2;
	mov.u32 	%r1, %tid.x;
	mov.u32 	%r2, %ctaid.x;
	mov.u32 	%r3, %ntid.x;
	mov.u32 	%r4, %tid.y;
	mov.u32 	%r5, %ctaid.y;
	mov.u32 	%r6, %ntid.y;
	add.s32 	%r7, %r4, %r1;
	mad.lo.s32 	%r8, %r2, %r3, %r7;
	mad.lo.s32 	%r9, %r5, %r6, %r8;
	mul.wide.s32 	%rd7, %r9, 4;
	add.s64 	%rd8, %rd6, %rd7;
	ld.global.u32 	%r10, [%rd8];
	add.s64 	%rd9, %rd5, %rd7;
	ld.global.u32 	%r11, [%rd9];
	add.s32 	%r12, %r11, %r10;
	add.s64 	%rd10, %rd4, %rd7;
	st.global.u32 	[%rd10], %r12;
	ret;

}
	// .globl	_Z12matAddKernelPA32_iS0_S0_
.visible .entry _Z12matAddKernelPA32_iS0_S0_(
	.param .u64 .ptr .align 1 _Z12matAddKernelPA32_iS0_S0__param_0,
	.param .u64 .ptr .align 1 _Z12matAddKernelPA32_iS0_S0__param_1,
	.param .u64 .ptr .align 1 _Z12matAddKernelPA32_iS0_S0__param_2
)
{
	.reg .b32 	%r<6>;
	.reg .b64 	%rd<15>;

	ld.param.u64 	%rd1, [_Z12matAddKernelPA32_iS0_S0__param_0];
	ld.param.u64 	%rd2, [_Z12matAddKernelPA32_iS0_S0__param_1];
	ld.param.u64 	%rd3, [_Z12matAddKernelPA32_iS0_S0__param_2];
	cvta.to.global.u64 	%rd4, %rd1;
	cvta.to.global.u64 	%rd5, %rd3;
	cvta.to.global.u64 	%rd6, %rd2;
	mov.u32 	%r1, %tid.x;
	mov.u32 	%r2, %tid.y;
	mul.wide.u32 	%rd7, %r1, 128;
	add.s64 	%rd8, %rd6, %rd7;
	mul.wide.u32 	%rd9, %r2, 4;
	add.s64 	%rd10, %rd8, %rd9;
	ld.global.u32 	%r3, [%rd10];
	add.s64 	%rd11, %rd5, %rd7;
	add.s64 	%rd12, %rd11, %rd9;
	ld.global.u32 	%r4, [%rd12];
	add.s32 	%r5, %r4, %r3;
	add.s64 	%rd13, %rd4, %rd7;
	add.s64 	%rd14, %rd13, %rd9;
	st.global.u32 	[%rd14], %r5;
	ret;

}


// ===== COMPILED SASS (sm_100) =====

	.target	sm_100

	.elftype	@"ET_EXEC"


//--------------------- .note.nv.tkinfo           --------------------------
	.section	.note.nv.tkinfo,"",@"SHT_NOTE"
	.sectionflags	@"SHF_NOTE_NV_TKINFO"
	.tkinfo
        /*0018*/ 	.word	0x00000002
        /*0030*/ 	.string	""
        /*0030*/ 	.string	"ptxas"
        /*0030*/ 	.string	"Cuda compilation tools, release 13.0, V13.0.88"
        /*0030*/ 	.string	"Build cuda_13.0.r13.0/compiler.36424714_0"
        /*0030*/ 	.string	"-arch sm_100 -m 64 "



//--------------------- .note.nv.cuinfo           --------------------------
	.section	.note.nv.cuinfo,"",@"SHT_NOTE"
	.sectionflags	@"SHF_NOTE_NV_CUINFO"
        /*0018*/ 	.short	0x0002
        /*001a*/ 	.short	0x0064
        /*001c*/ 	.short	0x0082
	.zero		2


//--------------------- .nv.info                  --------------------------
	.section	.nv.info,"",@"SHT_CUDA_INFO"
	.align	4


	//----- nvinfo : EIATTR_REGCOUNT
	.align		4
        /*0000*/ 	.byte	0x04, 0x2f
        /*0002*/ 	.short	(.L_1 - .L_0)
	.align		4
.L_0:
        /*0004*/ 	.word	index@(_Z9addKernelPiS_S_)
        /*0008*/ 	.word	0x0000000e


	//----- nvinfo : EIATTR_FRAME_SIZE
	.align		4
.L_1:
        /*000c*/ 	.byte	0x04, 0x11
        /*000e*/ 	.short	(.L_3 - .L_2)
	.align		4
.L_2:
        /*0010*/ 	.word	index@(_Z9addKernelPiS_S_)
        /*0014*/ 	.word	0x00000000


	//----- nvinfo : EIATTR_REGCOUNT
	.align		4
.L_3:
        /*0018*/ 	.byte	0x04, 0x2f
        /*001a*/ 	.short	(.L_5 - .L_4)
	.align		4
.L_4:
        /*001c*/ 	.word	index@(_Z12matAddKernelPA32_iS0_S0_)
        /*0020*/ 	.word	0x0000000e


	//----- nvinfo : EIATTR_FRAME_SIZE
	.align		4
.L_5:
        /*0024*/ 	.byte	0x04, 0x11
        /*0026*/ 	.short	(.L_7 - .L_6)
	.align		4
.L_6:
        /*0028*/ 	.word	index@(_Z12matAddKernelPA32_iS0_S0_)
        /*002c*/ 	.word	0x00000000


	//----- nvinfo : EIATTR_MIN_STACK_SIZE
	.align		4
.L_7:
        /*0030*/ 	.byte	0x04, 0x12
        /*0032*/ 	.short	(.L_9 - .L_8)
	.align		4
.L_8:
        /*0034*/ 	.word	index@(_Z12matAddKernelPA32_iS0_S0_)
        /*0038*/ 	.word	0x00000000


	//----- nvinfo : EIATTR_MIN_STACK_SIZE
	.align		4
.L_9:
        /*003c*/ 	.byte	0x04, 0x12
        /*003e*/ 	.short	(.L_11 - .L_10)
	.align		4
.L_10:
        /*0040*/ 	.word	index@(_Z9addKernelPiS_S_)
        /*0044*/ 	.word	0x00000000
.L_11:


//--------------------- .nv.compat                --------------------------
	.section	.nv.compat,"",@"SHT_CUDA_COMPAT_INFO"
	.align	4
        /*0000*/ 	.byte	0x02, 0x09, 0x00, 0x00, 0x02, 0x02, 0x01, 0x00, 0x02, 0x05, 0x05, 0x00, 0x03, 0x07, 0x01, 0x01
        /*0010*/ 	.byte	0x02, 0x03, 0x00, 0x00, 0x02, 0x06, 0x01, 0x00, 0x04, 0x0b, 0x08, 0x00, 0x09, 0x00, 0x00, 0x00
        /*0020*/ 	.byte	0x00, 0x00, 0x00, 0x00


//--------------------- .nv.info._Z12matAddKernelPA32_iS0_S0_ --------------------------
	.section	.nv.info._Z12matAddKernelPA32_iS0_S0_,"",@"SHT_CUDA_INFO"
	.sectionflags	@""
	.align	4


	//----- nvinfo : EIATTR_CUDA_API_VERSION
	.align		4
        /*0000*/ 	.byte	0x04, 0x37
        /*0002*/ 	.short	(.L_13 - .L_12)
.L_12:
        /*0004*/ 	.word	0x00000082


	//----- nvinfo : EIATTR_KPARAM_INFO
	.align		4
.L_13:
        /*0008*/ 	.byte	0x04, 0x17
        /*000a*/ 	.short	(.L_15 - .L_14)
.L_14:
        /*000c*/ 	.word	0x00000000
        /*0010*/ 	.short	0x0002
        /*0012*/ 	.short	0x0010
        /*0014*/ 	.byte	0x00, 0xf5, 0x21, 0x00


	//----- nvinfo : EIATTR_KPARAM_INFO
	.align		4
.L_15:
        /*0018*/ 	.byte	0x04, 0x17
        /*001a*/ 	.short	(.L_17 - .L_16)
.L_16:
        /*001c*/ 	.word	0x00000000
        /*0020*/ 	.short	0x0001
        /*0022*/ 	.short	0x0008
        /*0024*/ 	.byte	0x00, 0xf5, 0x21, 0x00


	//----- nvinfo : EIATTR_KPARAM_INFO
	.align		4
.L_17:
        /*0028*/ 	.byte	0x04, 0x17
        /*002a*/ 	.short	(.L_19 - .L_18)
.L_18:
        /*002c*/ 	.word	0x00000000
        /*0030*/ 	.short	0x0000
        /*0032*/ 	.short	0x0000
        /*0034*/ 	.byte	0x00, 0xf5, 0x21, 0x00


	//----- nvinfo : EIATTR_SPARSE_MMA_MASK
	.align		4
.L_19:
        /*0038*/ 	.byte	0x03, 0x50
        /*003a*/ 	.short	0x0000


	//----- nvinfo : EIATTR_MAXREG_COUNT
	.align		4
        /*003c*/ 	.byte	0x03, 0x1b
        /*003e*/ 	.short	0x00ff


	//----- nvinfo : EIATTR_MERCURY_ISA_VERSION
	.align		4
        /*0040*/ 	.byte	0x03, 0x5f
        /*0042*/ 	.short	0x0101


	//----- nvinfo : EIATTR_VRC_CTA_INIT_COUNT
	.align		4
        /*0044*/ 	.byte	0x02, 0x4a
	.zero		1
	.zero		1


	//----- nvinfo : EIATTR_EXIT_INSTR_OFFSETS
	.align		4
        /*0048*/ 	.byte	0x04, 0x1c
        /*004a*/ 	.short	(.L_21 - .L_20)


	//   ....[0]....
.L_20:
        /*004c*/ 	.word	0x00000110


	//----- nvinfo : EIATTR_CBANK_PARAM_SIZE
	.align		4
.L_21:
        /*0050*/ 	.byte	0x03, 0x19
        /*0052*/ 	.short	0x0018


	//----- nvinfo : EIATTR_PARAM_CBANK
	.align		4
        /*0054*/ 	.byte	0x04, 0x0a
        /*0056*/ 	.short	(.L_23 - .L_22)
	.align		4
.L_22:
        /*0058*/ 	.word	index@(.nv.constant0._Z12matAddKernelPA32_iS0_S0_)
        /*005c*/ 	.short	0x0380
        /*005e*/ 	.short	0x0018


	//----- nvinfo : EIATTR_SW_WAR
	.align		4
.L_23:
        /*0060*/ 	.byte	0x04, 0x36
        /*0062*/ 	.short	(.L_25 - .L_24)
.L_24:
        /*0064*/ 	.word	0x00000008
.L_25:


//--------------------- .nv.info._Z9addKernelPiS_S_ --------------------------
	.section	.nv.info._Z9addKernelPiS_S_,"",@"SHT_CUDA_INFO"
	.sectionflags	@""
	.align	4


	//----- nvinfo : EIATTR_CUDA_API_VERSION
	.align		4
        /*0000*/ 	.byte	0x04, 0x37
        /*0002*/ 	.short	(.L_27 - .L_26)
.L_26:
        /*0004*/ 	.word	0x00000082


	//----- nvinfo : EIATTR_KPARAM_INFO
	.align		4
.L_27:
        /*0008*/ 	.byte	0x04, 0x17
        /*000a*/ 	.short	(.L_29 - .L_28)
.L_28:
        /*000c*/ 	.word	0x00000000
        /*0010*/ 	.short	0x0002
        /*0012*/ 	.short	0x0010
        /*0014*/ 	.byte	0x00, 0xf5, 0x21, 0x00


	//----- nvinfo : EIATTR_KPARAM_INFO
	.align		4
.L_29:
        /*0018*/ 	.byte	0x04, 0x17
        /*001a*/ 	.short	(.L_31 - .L_30)
.L_30:
        /*001c*/ 	.word	0x00000000
        /*0020*/ 	.short	0x0001
        /*0022*/ 	.short	0x0008
        /*0024*/ 	.byte	0x00, 0xf5, 0x21, 0x00


	//----- nvinfo : EIATTR_KPARAM_INFO
	.align		4
.L_31:
        /*0028*/ 	.byte	0x04, 0x17
        /*002a*/ 	.short	(.L_33 - .L_32)
.L_32:
        /*002c*/ 	.word	0x00000000
        /*0030*/ 	.short	0x0000
        /*0032*/ 	.short	0x0000
        /*0034*/ 	.byte	0x00, 0xf5, 0x21, 0x00


	//----- nvinfo : EIATTR_SPARSE_MMA_MASK
	.align		4
.L_33:
        /*0038*/ 	.byte	0x03, 0x50
        /*003a*/ 	.short	0x0000


	//----- nvinfo : EIATTR_MAXREG_COUNT
	.align		4
        /*003c*/ 	.byte	0x03, 0x1b
        /*003e*/ 	.short	0x00ff


	//----- nvinfo : EIATTR_MERCURY_ISA_VERSION
	.align		4
        /*0040*/ 	.byte	0x03, 0x5f
        /*0042*/ 	.short	0x0101


	//----- nvinfo : EIATTR_VRC_CTA_INIT_COUNT
	.align		4
        /*0044*/ 	.byte	0x02, 0x4a
	.zero		1
	.zero		1


	//----- nvinfo : EIATTR_EXIT_INSTR_OFFSETS
	.align		4
        /*0048*/ 	.byte	0x04, 0x1c
        /*004a*/ 	.short	(.L_35 - .L_34)


	//   ....[0]....
.L_34:
        /*004c*/ 	.word	0x00000150


	//----- nvinfo : EIATTR_CBANK_PARAM_SIZE
	.align		4
.L_35:
        /*0050*/ 	.byte	0x03, 0x19
        /*0052*/ 	.short	0x0018


	//----- nvinfo : EIATTR_PARAM_CBANK
	.align		4
        /*0054*/ 	.byte	0x04, 0x0a
        /*0056*/ 	.short	(.L_37 - .L_36)
	.align		4
.L_36:
        /*0058*/ 	.word	index@(.nv.constant0._Z9addKernelPiS_S_)
        /*005c*/ 	.short	0x0380
        /*005e*/ 	.short	0x0018


	//----- nvinfo : EIATTR_SW_WAR
	.align		4
.L_37:
        /*0060*/ 	.byte	0x04, 0x36
        /*0062*/ 	.short	(.L_39 - .L_38)
.L_38:
        /*0064*/ 	.word	0x00000008
.L_39:


//--------------------- .nv.callgraph             --------------------------
	.section	.nv.callgraph,"",@"SHT_CUDA_CALLGRAPH"
	.align	4
	.sectionentsize	8
	.align		4
        /*0000*/ 	.word	0x00000000
	.align		4
        /*0004*/ 	.word	0xffffffff
	.align		4
        /*0008*/ 	.word	0x00000000
	.align		4
        /*000c*/ 	.word	0xfffffffe
	.align		4
        /*0010*/ 	.word	0x00000000
	.align		4
        /*0014*/ 	.word	0xfffffffd
	.align		4
        /*0018*/ 	.word	0x00000000
	.align		4
        /*001c*/ 	.word	0xfffffffc


//--------------------- .text._Z12matAddKernelPA32_iS0_S0_ --------------------------
	.section	.text._Z12matAddKernelPA32_iS0_S0_,"ax",@progbits
	.align	128
        .global         _Z12matAddKernelPA32_iS0_S0_
        .type           _Z12matAddKernelPA32_iS0_S0_,@function
        .size           _Z12matAddKernelPA32_iS0_S0_,(.L_x_2 - _Z12matAddKernelPA32_iS0_S0_)
        .other          _Z12matAddKernelPA32_iS0_S0_,@"STO_CUDA_ENTRY STV_DEFAULT"
_Z12matAddKernelPA32_iS0_S0_:
.text._Z12matAddKernelPA32_iS0_S0_:
[----:B------:R-:W-:Y:S01]  /*0000*/  LDC R1, c[0x0][0x37c] ;  /* 0x0000df00ff017b82 */ /* 0x000fe20000000800 */
[----:B------:R-:W0:Y:S07]  /*0010*/  S2R R9, SR_TID.X ;  /* 0x0000000000097919 */ /* 0x000e2e0000002100 */
[----:B------:R-:W0:Y:S01]  /*0020*/  LDC.64 R2, c[0x0][0x388] ;  /* 0x0000e200ff027b82 */ /* 0x000e220000000a00 */
[----:B------:R-:W1:Y:S01]  /*0030*/  LDCU.64 UR4, c[0x0][0x358] ;  /* 0x00006b00ff0477ac */ /* 0x000e620008000a00 */
[----:B------:R-:W2:Y:S06]  /*0040*/  S2R R11, SR_TID.Y ;  /* 0x00000000000b7919 */ /* 0x000eac0000002200 */
[----:B------:R-:W3:Y:S08]  /*0050*/  LDC.64 R4, c[0x0][0x390] ;  /* 0x0000e400ff047b82 */ /* 0x000ef00000000a00 */
[----:B------:R-:W4:Y:S01]  /*0060*/  LDC.64 R6, c[0x0][0x380] ;  /* 0x0000e000ff067b82 */ /* 0x000f220000000a00 */
[----:B0-----:R-:W-:-:S04]  /*0070*/  IMAD.WIDE.U32 R2, R9, 0x80, R2 ;  /* 0x0000008009027825 */ /* 0x001fc800078e0002 */
[----:B---3--:R-:W-:-:S04]  /*0080*/  IMAD.WIDE.U32 R4, R9, 0x80, R4 ;  /* 0x0000008009047825 */ /* 0x008fc800078e0004 */
[----:B--2---:R-:W-:-:S04]  /*0090*/  IMAD.WIDE.U32 R2, R11, 0x4, R2 ;  /* 0x000000040b027825 */ /* 0x004fc800078e0002 */
[----:B------:R-:W-:Y:S02]  /*00a0*/  IMAD.WIDE.U32 R4, R11, 0x4, R4 ;  /* 0x000000040b047825 */ /* 0x000fe400078e0004 */
[----:B-1----:R-:W2:Y:S04]  /*00b0*/  LDG.E R2, desc[UR4][R2.64] ;  /* 0x0000000402027981 */ /* 0x002ea8000c1e1900 */
[----:B------:R-:W2:Y:S01]  /*00c0*/  LDG.E R5, desc[UR4][R4.64] ;  /* 0x0000000404057981 */ /* 0x000ea2000c1e1900 */
[----:B----4-:R-:W-:-:S04]  /*00d0*/  IMAD.WIDE.U32 R6, R9, 0x80, R6 ;  /* 0x0000008009067825 */ /* 0x010fc800078e0006 */
[----:B------:R-:W-:Y:S01]  /*00e0*/  IMAD.WIDE.U32 R6, R11, 0x4, R6 ;  /* 0x000000040b067825 */ /* 0x000fe200078e0006 */
[----:B--2---:R-:W-:-:S05]  /*00f0*/  IADD3 R9, PT, PT, R2, R5, RZ ;  /* 0x0000000502097210 */ /* 0x004fca0007ffe0ff */
[----:B------:R-:W-:Y:S01]  /*0100*/  STG.E desc[UR4][R6.64], R9 ;  /* 0x0000000906007986 */ /* 0x000fe2000c101904 */
[----:B------:R-:W-:Y:S05]  /*0110*/  EXIT ;  /* 0x000000000000794d */ /* 0x000fea0003800000 */
.L_x_0:
[----:B------:R-:W-:-:S00]  /*0120*/  BRA `(.L_x_0) ;  /* 0xfffffffc00fc7947 */ /* 0x000fc0000383ffff */
[----:B------:R-:W-:-:S00]  /*0130*/  NOP ;  /* 0x0000000000007918 */ /* 0x000fc00000000000 */
        /* <DEDUP_REMOVED lines=12> */
.L_x_2:


//--------------------- .text._Z9addKernelPiS_S_  --------------------------
	.section	.text._Z9addKernelPiS_S_,"ax",@progbits
	.align	128
        .global         _Z9addKernelPiS_S_
        .type           _Z9addKernelPiS_S_,@function
        .size           _Z9addKernelPiS_S_,(.L_x_3 - _Z9addKernelPiS_S_)
        .other          _Z9addKernelPiS_S_,@"STO_CUDA_ENTRY STV_DEFAULT"
_Z9addKernelPiS_S_:
.text._Z9addKernelPiS_S_:
[----:B------:R-:W-:Y:S01]  /*0000*/  LDC R1, c[0x0][0x37c] ;  /* 0x0000df00ff017b82 */ /* 0x000fe20000000800 */
[----:B------:R-:W0:Y:S07]  /*0010*/  S2R R0, SR_TID.X ;  /* 0x0000000000007919 */ /* 0x000e2e0000002100 */
[----:B------:R-:W1:Y:S01]  /*0020*/  S2UR UR6, SR_CTAID.X ;  /* 0x00000000000679c3 */ /* 0x000e620000002500 */
[----:B------:R-:W2:Y:S01]  /*0030*/  LDCU.64 UR4, c[0x0][0x358] ;  /* 0x00006b00ff0477ac */ /* 0x000ea20008000a00 */
[----:B------:R-:W0:Y:S06]  /*0040*/  S2R R9, SR_TID.Y ;  /* 0x0000000000097919 */ /* 0x000e2c0000002200 */
[----:B------:R-:W1:Y:S08]  /*0050*/  LDC R7, c[0x0][0x360] ;  /* 0x0000d800ff077b82 */ /* 0x000e700000000800 */
[----:B------:R-:W3:Y:S08]  /*0060*/  S2UR UR7, SR_CTAID.Y ;  /* 0x00000000000779c3 */ /* 0x000ef00000002600 */
[----:B------:R-:W3:Y:S08]  /*0070*/  LDC R11, c[0x0][0x364] ;  /* 0x0000d900ff0b7b82 */ /* 0x000ef00000000800 */
[----:B------:R-:W4:Y:S01]  /*0080*/  LDC.64 R2, c[0x0][0x388] ;  /* 0x0000e200ff027b82 */ /* 0x000f220000000a00 */
[----:B0-----:R-:W-:-:S07]  /*0090*/  IADD3 R0, PT, PT, R0, R9, RZ ;  /* 0x0000000900007210 */ /* 0x001fce0007ffe0ff */
[----:B------:R-:W0:Y:S01]  /*00a0*/  LDC.64 R4, c[0x0][0x390] ;  /* 0x0000e400ff047b82 */ /* 0x000e220000000a00 */
[----:B-1----:R-:W-:-:S04]  /*00b0*/  IMAD R0, R7, UR6, R0 ;  /* 0x0000000607007c24 */ /* 0x002fc8000f8e0200 */
[----:B---3--:R-:W-:-:S03]  /*00c0*/  IMAD R9, R11, UR7, R0 ;  /* 0x000000070b097c24 */ /* 0x008fc6000f8e0200 */
[----:B------:R-:W1:Y:S01]  /*00d0*/  LDC.64 R6, c[0x0][0x380] ;  /* 0x0000e000ff067b82 */ /* 0x000e620000000a00 */
[----:B----4-:R-:W-:-:S06]  /*00e0*/  IMAD.WIDE R2, R9, 0x4, R2 ;  /* 0x0000000409027825 */ /* 0x010fcc00078e0202 */
[----:B--2---:R-:W2:Y:S01]  /*00f0*/  LDG.E R2, desc[UR4][R2.64] ;  /* 0x0000000402027981 */ /* 0x004ea2000c1e1900 */
[----:B0-----:R-:W-:-:S06]  /*0100*/  IMAD.WIDE R4, R9, 0x4, R4 ;  /* 0x0000000409047825 */ /* 0x001fcc00078e0204 */
[----:B------:R-:W2:Y:S01]  /*0110*/  LDG.E R5, desc[UR4][R4.64] ;  /* 0x0000000404057981 */ /* 0x000ea2000c1e1900 */
[----:B-1----:R-:W-:Y:S01]  /*0120*/  IMAD.WIDE R6, R9, 0x4, R6 ;  /* 0x0000000409067825 */ /* 0x002fe200078e0206 */
[----:B--2---:R-:W-:-:S05]  /*0130*/  IADD3 R9, PT, PT, R2, R5, RZ ;  /* 0x0000000502097210 */ /* 0x004fca0007ffe0ff */
[----:B------:R-:W-:Y:S01]  /*0140*/  STG.E desc[UR4][R6.64], R9 ;  /* 0x0000000906007986 */ /* 0x000fe2000c101904 */
[----:B------:R-:W-:Y:S05]  /*0150*/  EXIT ;  /* 0x000000000000794d */ /* 0x000fea0003800000 */
.L_x_1:
        /* <DEDUP_REMOVED lines=10> */
.L_x_3:


//--------------------- .nv.shared.reserved.0     --------------------------
	.section	.nv.shared.reserved.0,"aw",@nobits
	.weak		__nv_reservedSMEM_offset_0_alias
	.size		__nv_reservedSMEM_offset_0_alias, 0, 64
	.other		__nv_reservedSMEM_offset_0_alias,@"STO_CUDA_RESERVED_SHARED STV_DEFAULT"
__nv_reservedSMEM_offset_0_alias:
	.zero		0
	.zero		64


//--------------------- .nv.constant0._Z12matAddKernelPA32_iS0_S0_ --------------------------
	.section	.nv.constant0._Z12matAddKernelPA32_iS0_S0_,"a",@progbits
	.sectionflags	@""
	.align	4
.nv.constant0._Z12matAddKernelPA32_iS0_S0_:
	.zero		920


//--------------------- .nv.constant0._Z9addKernelPiS_S_ --------------------------
	.section	.nv.constant0._Z9addKernelPiS_S_,"a",@progbits
	.sectionflags	@""
	.align	4
.nv.constant0._Z9addKernelPiS_S_:
	.zero		920


//--------------------- SYMBOLS --------------------------

	.type		.nv.reservedSmem.offset0,@object
	.size		.nv.reservedSmem.offset0,0x4
